	.headerflags	@"EF_CUDA_TEXMODE_UNIFIED EF_CUDA_64BIT_ADDRESS EF_CUDA_ACCELERATORS EF_CUDA_SM90 EF_CUDA_VIRTUAL_SM(EF_CUDA_SM90)"
	.elftype	@"ET_EXEC"


//--------------------- .nv.info                  --------------------------
	.section	.nv.info,"",@"SHT_CUDA_INFO"
	.align	4


	//----- nvinfo : EIATTR_REGCOUNT
	.align		4
        /*0000*/ 	.byte	0x04, 0x2f
        /*0002*/ 	.short	(.L_3 - .L_2)
	.align		4
.L_2:
        /*0004*/ 	.word	index@(triton_poi_fused__native_batch_norm_legit_no_training_mul_sigmoid_24)
        /*0008*/ 	.word	0x00000013


	//----- nvinfo : EIATTR_MIN_STACK_SIZE
	.align		4
.L_3:
        /*000c*/ 	.byte	0x04, 0x12
        /*000e*/ 	.short	(.L_5 - .L_4)
	.align		4
.L_4:
        /*0010*/ 	.word	index@(triton_poi_fused__native_batch_norm_legit_no_training_mul_sigmoid_24)
        /*0014*/ 	.word	0x00000000


	//----- nvinfo : EIATTR_FRAME_SIZE
	.align		4
.L_5:
        /*0018*/ 	.byte	0x04, 0x11
        /*001a*/ 	.short	(.L_7 - .L_6)
	.align		4
.L_6:
        /*001c*/ 	.word	index@(triton_poi_fused__native_batch_norm_legit_no_training_mul_sigmoid_24)
        /*0020*/ 	.word	0x00000000


	//----- nvinfo : EIATTR_MIN_STACK_SIZE
	.align		4
.L_7:
        /*0024*/ 	.byte	0x04, 0x12
        /*0026*/ 	.short	(.L_9 - .L_8)
	.align		4
.L_8:
        /*0028*/ 	.word	index@(triton_poi_fused__native_batch_norm_legit_no_training_mul_sigmoid_24)
        /*002c*/ 	.word	0x00000000
.L_9:


//--------------------- .nv.info.triton_poi_fused__native_batch_norm_legit_no_training_mul_sigmoid_24 --------------------------
	.section	.nv.info.triton_poi_fused__native_batch_norm_legit_no_training_mul_sigmoid_24,"",@"SHT_CUDA_INFO"
	.sectionflags	@""
	.align	4


	//----- nvinfo : EIATTR_CUDA_API_VERSION
	.align		4
        /*0000*/ 	.byte	0x04, 0x37
        /*0002*/ 	.short	(.L_11 - .L_10)
.L_10:
        /*0004*/ 	.word	0x0000007c


	//----- nvinfo : EIATTR_KPARAM_INFO
	.align		4
.L_11:
        /*0008*/ 	.byte	0x04, 0x17
        /*000a*/ 	.short	(.L_13 - .L_12)
.L_12:
        /*000c*/ 	.word	0x00000000
        /*0010*/ 	.short	0x0006
        /*0012*/ 	.short	0x0030
        /*0014*/ 	.byte	0x00, 0xf0, 0x11, 0x00


	//----- nvinfo : EIATTR_KPARAM_INFO
	.align		4
.L_13:
        /*0018*/ 	.byte	0x04, 0x17
        /*001a*/ 	.short	(.L_15 - .L_14)
.L_14:
        /*001c*/ 	.word	0x00000000
        /*0020*/ 	.short	0x0005
        /*0022*/ 	.short	0x0028
        /*0024*/ 	.byte	0x00, 0xf4, 0x21, 0x00


	//----- nvinfo : EIATTR_KPARAM_INFO
	.align		4
.L_15:
        /*0028*/ 	.byte	0x04, 0x17
        /*002a*/ 	.short	(.L_17 - .L_16)
.L_16:
        /*002c*/ 	.word	0x00000000
        /*0030*/ 	.short	0x0004
        /*0032*/ 	.short	0x0020
        /*0034*/ 	.byte	0x00, 0xf4, 0x21, 0x00


	//----- nvinfo : EIATTR_KPARAM_INFO
	.align		4
.L_17:
        /*0038*/ 	.byte	0x04, 0x17
        /*003a*/ 	.short	(.L_19 - .L_18)
.L_18:
        /*003c*/ 	.word	0x00000000
        /*0040*/ 	.short	0x0003
        /*0042*/ 	.short	0x0018
        /*0044*/ 	.byte	0x00, 0xf4, 0x21, 0x00


	//----- nvinfo : EIATTR_KPARAM_INFO
	.align		4
.L_19:
        /*0048*/ 	.byte	0x04, 0x17
        /*004a*/ 	.short	(.L_21 - .L_20)
.L_20:
        /*004c*/ 	.word	0x00000000
        /*0050*/ 	.short	0x0002
        /*0052*/ 	.short	0x0010
        /*0054*/ 	.byte	0x00, 0xf4, 0x21, 0x00


	//----- nvinfo : EIATTR_KPARAM_INFO
	.align		4
.L_21:
        /*0058*/ 	.byte	0x04, 0x17
        /*005a*/ 	.short	(.L_23 - .L_22)
.L_22:
        /*005c*/ 	.word	0x00000000
        /*0060*/ 	.short	0x0001
        /*0062*/ 	.short	0x0008
        /*0064*/ 	.byte	0x00, 0xf4, 0x21, 0x00


	//----- nvinfo : EIATTR_KPARAM_INFO
	.align		4
.L_23:
        /*0068*/ 	.byte	0x04, 0x17
        /*006a*/ 	.short	(.L_25 - .L_24)
.L_24:
        /*006c*/ 	.word	0x00000000
        /*0070*/ 	.short	0x0000
        /*0072*/ 	.short	0x0000
        /*0074*/ 	.byte	0x00, 0xf4, 0x21, 0x00


	//----- nvinfo : EIATTR_SPARSE_MMA_MASK
	.align		4
.L_25:
        /*0078*/ 	.byte	0x03, 0x50
        /*007a*/ 	.short	0x0000


	//----- nvinfo : EIATTR_MAXREG_COUNT
	.align		4
        /*007c*/ 	.byte	0x03, 0x1b
        /*007e*/ 	.short	0x00ff


	//----- nvinfo : EIATTR_EXIT_INSTR_OFFSETS
	.align		4
        /*0080*/ 	.byte	0x04, 0x1c
        /*0082*/ 	.short	(.L_27 - .L_26)


	//   ....[0]....
.L_26:
        /*0084*/ 	.word	0x000003b0


	//   ....[1]....
        /*0088*/ 	.word	0x000003d0


	//----- nvinfo : EIATTR_REQNTID
	.align		4
.L_27:
        /*008c*/ 	.byte	0x04, 0x10
        /*008e*/ 	.short	(.L_29 - .L_28)
.L_28:
        /*0090*/ 	.word	0x00000080
        /*0094*/ 	.word	0x00000001
        /*0098*/ 	.word	0x00000001


	//----- nvinfo : EIATTR_CBANK_PARAM_SIZE
	.align		4
.L_29:
        /*009c*/ 	.byte	0x03, 0x19
        /*009e*/ 	.short	0x0034


	//----- nvinfo : EIATTR_PARAM_CBANK
	.align		4
        /*00a0*/ 	.byte	0x04, 0x0a
        /*00a2*/ 	.short	(.L_31 - .L_30)
	.align		4
.L_30:
        /*00a4*/ 	.word	index@(.nv.constant0.triton_poi_fused__native_batch_norm_legit_no_training_mul_sigmoid_24)
        /*00a8*/ 	.short	0x0210
        /*00aa*/ 	.short	0x0034


	//----- nvinfo : EIATTR_SW_WAR
	.align		4
.L_31:
        /*00ac*/ 	.byte	0x04, 0x36
        /*00ae*/ 	.short	(.L_33 - .L_32)
.L_32:
        /*00b0*/ 	.word	0x00000008
.L_33:


//--------------------- .nv.callgraph             --------------------------
	.section	.nv.callgraph,"",@"SHT_CUDA_CALLGRAPH"
	.align	4
	.sectionentsize	8
	.align		4
        /*0000*/ 	.word	0x00000000
	.align		4
        /*0004*/ 	.word	0xffffffff
	.align		4
        /*0008*/ 	.word	0x00000000
	.align		4
        /*000c*/ 	.word	0xfffffffe
	.align		4
        /*0010*/ 	.word	0x00000000
	.align		4
        /*0014*/ 	.word	0xfffffffd
	.align		4
        /*0018*/ 	.word	0x00000000
	.align		4
        /*001c*/ 	.word	0xfffffffc


//--------------------- .nv.constant4             --------------------------
	.section	.nv.constant4,"a",@progbits
	.align	8
	.align		8
.nv.constant4:
        /*0000*/ 	.dword	_$_str
	.align		8
        /*0008*/ 	.dword	_$_str_$_2


//--------------------- .text.triton_poi_fused__native_batch_norm_legit_no_training_mul_sigmoid_24 --------------------------
	.section	.text.triton_poi_fused__native_batch_norm_legit_no_training_mul_sigmoid_24,"ax",@progbits
	.align	128
        .global         triton_poi_fused__native_batch_norm_legit_no_training_mul_sigmoid_24
        .type           triton_poi_fused__native_batch_norm_legit_no_training_mul_sigmoid_24,@function
        .size           triton_poi_fused__native_batch_norm_legit_no_training_mul_sigmoid_24,(.L_x_1 - triton_poi_fused__native_batch_norm_legit_no_training_mul_sigmoid_24)
        .other          triton_poi_fused__native_batch_norm_legit_no_training_mul_sigmoid_24,@"STO_CUDA_ENTRY STV_DEFAULT"
triton_poi_fused__native_batch_norm_legit_no_training_mul_sigmoid_24:
.text.triton_poi_fused__native_batch_norm_legit_no_training_mul_sigmoid_24:
[----:B------:R-:W0:Y:S01]  /*0000*/  LDC R1, c[0x0][0x28] ;  /* 0x00000a00ff017b82 */ /* 0x000e220000000800 */
[----:B------:R-:W1:Y:S07]  /*0010*/  S2R R0, SR_TID.X ;  /* 0x0000000000007919 */ /* 0x000e6e0000002100 */
[----:B------:R-:W2:Y:S01]  /*0020*/  LDC.64 R6, c[0x0][0x228] ;  /* 0x00008a00ff067b82 */ /* 0x000ea20000000a00 */
[----:B------:R-:W-:Y:S01]  /*0030*/  CS2R R14, SRZ ;  /* 0x00000000000e7805 */ /* 0x000fe2000001ff00 */
[----:B------:R-:W-:Y:S01]  /*0040*/  ULDC.64 UR4, c[0x0][0x208] ;  /* 0x0000820000047ab9 */ /* 0x000fe20000000a00 */
[----:B------:R-:W3:Y:S05]  /*0050*/  S2R R3, SR_CTAID.X ;  /* 0x0000000000037919 */ /* 0x000eea0000002500 */
[----:B------:R-:W4:Y:S08]  /*0060*/  LDC.64 R4, c[0x0][0x220] ;  /* 0x00008800ff047b82 */ /* 0x000f300000000a00 */
[----:B------:R-:W5:Y:S08]  /*0070*/  LDC.64 R8, c[0x0][0x230] ;  /* 0x00008c00ff087b82 */ /* 0x000f700000000a00 */
[----:B------:R-:W5:Y:S01]  /*0080*/  LDC.64 R10, c[0x0][0x238] ;  /* 0x00008e00ff0a7b82 */ /* 0x000f620000000a00 */
[----:B-1----:R-:W-:-:S02]  /*0090*/  LOP3.LUT R0, R0, 0x7f, RZ, 0xc0, !PT ;  /* 0x0000007f00007812 */ /* 0x002fc400078ec0ff */
[----:B---3--:R-:W-:Y:S02]  /*00a0*/  SHF.R.S32.HI R2, RZ, 0x18, R3 ;  /* 0x00000018ff027819 */ /* 0x008fe40000011403 */
[----:B------:R-:W-:Y:S02]  /*00b0*/  LEA R0, R3, R0, 0x7 ;  /* 0x0000000003007211 */ /* 0x000fe400078e38ff */
[----:B------:R-:W-:Y:S02]  /*00c0*/  SGXT R3, R2, 0x1 ;  /* 0x000000010203781a */ /* 0x000fe40000000200 */
[----:B------:R-:W-:Y:S02]  /*00d0*/  ISETP.GE.AND P0, PT, R0, 0x800, PT ;  /* 0x000008000000780c */ /* 0x000fe40003f06270 */
[----:B------:R-:W-:-:S04]  /*00e0*/  LEA.HI R3, R3, R0, RZ, 0x5 ;  /* 0x0000000003037211 */ /* 0x000fc800078f28ff */
[----:B------:R-:W-:-:S04]  /*00f0*/  LOP3.LUT R3, R3, 0xffffffe0, RZ, 0xc0, !PT ;  /* 0xffffffe003037812 */ /* 0x000fc800078ec0ff */
[----:B------:R-:W-:Y:S02]  /*0100*/  IADD3 R13, R0, -R3, RZ ;  /* 0x80000003000d7210 */ /* 0x000fe40007ffe0ff */
[----:B------:R-:W1:Y:S03]  /*0110*/  LDC.64 R2, c[0x0][0x218] ;  /* 0x00008600ff027b82 */ /* 0x000e660000000a00 */
[----:B--2---:R-:W-:-:S05]  /*0120*/  IMAD.WIDE R6, R13, 0x4, R6 ;  /* 0x000000040d067825 */ /* 0x004fca00078e0206 */
[----:B------:R5:W2:Y:S01]  /*0130*/  @!P0 LDG.E.EL R14, desc[UR4][R6.64] ;  /* 0x00000004060e8981 */ /* 0x000aa2000c2e1900 */
[----:B------:R-:W-:Y:S01]  /*0140*/  HFMA2.MMA R12, -RZ, RZ, 0, 0 ;  /* 0x00000000ff0c7435 */ /* 0x000fe200000001ff */
[----:B----4-:R-:W-:-:S05]  /*0150*/  IMAD.WIDE R4, R13, 0x4, R4 ;  /* 0x000000040d047825 */ /* 0x010fca00078e0204 */
[----:B------:R-:W3:Y:S01]  /*0160*/  @!P0 LDG.E.EL R15, desc[UR4][R4.64] ;  /* 0x00000004040f8981 */ /* 0x000ee2000c2e1900 */
[----:B-----5:R-:W-:-:S04]  /*0170*/  IMAD.WIDE R6, R13, 0x4, R8 ;  /* 0x000000040d067825 */ /* 0x020fc800078e0208 */
[----:B-1----:R-:W-:-:S04]  /*0180*/  IMAD.WIDE R2, R0, 0x4, R2 ;  /* 0x0000000400027825 */ /* 0x002fc800078e0202 */
[----:B0-----:R-:W-:Y:S01]  /*0190*/  IMAD.WIDE R8, R13, 0x4, R10 ;  /* 0x000000040d087825 */ /* 0x001fe200078e020a */
[----:B------:R0:W3:Y:S01]  /*01a0*/  @!P0 LDG.E R12, desc[UR4][R2.64] ;  /* 0x00000004020c8981 */ /* 0x0000e2000c1e1900 */
[----:B------:R-:W-:-:S06]  /*01b0*/  CS2R R10, SRZ ;  /* 0x00000000000a7805 */ /* 0x000fcc000001ff00 */
[----:B------:R-:W4:Y:S04]  /*01c0*/  @!P0 LDG.E.EL R10, desc[UR4][R6.64] ;  /* 0x00000004060a8981 */ /* 0x000f28000c2e1900 */
[----:B------:R-:W4:Y:S01]  /*01d0*/  @!P0 LDG.E.EL R11, desc[UR4][R8.64] ;  /* 0x00000004080b8981 */ /* 0x000f22000c2e1900 */
[----:B------:R-:W-:Y:S01]  /*01e0*/  MOV R16, 0x3e800000 ;  /* 0x3e80000000107802 */ /* 0x000fe20000000f00 */
[----:B--2---:R-:W-:-:S04]  /*01f0*/  FADD R14, R14, 0.0010000000474974513054 ;  /* 0x3a83126f0e0e7421 */ /* 0x004fc80000000000 */
[----:B------:R-:W1:Y:S02]  /*0200*/  MUFU.SQRT R13, R14 ;  /* 0x0000000e000d7308 */ /* 0x000e640000002000 */
[C---:B-1----:R-:W-:Y:S02]  /*0210*/  FSETP.GT.AND P1, PT, R13.reuse, 8.50705917302346158658e+37, PT ;  /* 0x7e8000000d00780b */ /* 0x042fe40003f24000 */
[----:B------:R-:W-:-:S11]  /*0220*/  FSETP.GEU.AND P2, PT, R13, 1.175494350822287508e-38, PT ;  /* 0x008000000d00780b */ /* 0x000fd60003f4e000 */
[----:B------:R-:W-:-:S04]  /*0230*/  @P1 FMUL R13, R13, 0.25 ;  /* 0x3e8000000d0d1820 */ /* 0x000fc80000400000 */
[----:B------:R-:W-:-:S06]  /*0240*/  @!P2 FMUL R13, R13, 16777216 ;  /* 0x4b8000000d0da820 */ /* 0x000fcc0000400000 */
[----:B------:R-:W1:Y:S01]  /*0250*/  MUFU.RCP R13, R13 ;  /* 0x0000000d000d7308 */ /* 0x000e620000001000 */
[----:B0-----:R-:W-:Y:S01]  /*0260*/  FSEL R2, R16, 1, P1 ;  /* 0x3f80000010027808 */ /* 0x001fe20000800000 */
[----:B---3--:R-:W-:-:S04]  /*0270*/  FADD R12, -R15, R12 ;  /* 0x0000000c0f0c7221 */ /* 0x008fc80000000100 */
[----:B------:R-:W-:-:S04]  /*0280*/  @!P2 FMUL R2, R2, 16777216 ;  /* 0x4b8000000202a820 */ /* 0x000fc80000400000 */
[----:B-1----:R-:W-:-:S04]  /*0290*/  FMUL R3, R13, R2 ;  /* 0x000000020d037220 */ /* 0x002fc80000400000 */
[----:B------:R-:W-:-:S04]  /*02a0*/  FMUL R12, R12, R3 ;  /* 0x000000030c0c7220 */ /* 0x000fc80000400000 */
[----:B----4-:R-:W-:-:S04]  /*02b0*/  FFMA R10, R12, R10, R11 ;  /* 0x0000000a0c0a7223 */ /* 0x010fc8000000000b */
[----:B------:R-:W-:-:S04]  /*02c0*/  FADD R2, RZ, -R10 ;  /* 0x8000000aff027221 */ /* 0x000fc80000000000 */
[----:B------:R-:W-:-:S05]  /*02d0*/  FMUL R4, R2, 1.4426950216293334961 ;  /* 0x3fb8aa3b02047820 */ /* 0x000fca0000400000 */
[----:B------:R-:W-:-:S13]  /*02e0*/  FSETP.GEU.AND P1, PT, R4, -126, PT ;  /* 0xc2fc00000400780b */ /* 0x000fda0003f2e000 */
[----:B------:R-:W-:-:S04]  /*02f0*/  @!P1 FMUL R4, R4, 0.5 ;  /* 0x3f00000004049820 */ /* 0x000fc80000400000 */
[----:B------:R-:W0:Y:S02]  /*0300*/  MUFU.EX2 R2, R4 ;  /* 0x0000000400027308 */ /* 0x000e240000000800 */
[----:B0-----:R-:W-:-:S04]  /*0310*/  @!P1 FMUL R2, R2, R2 ;  /* 0x0000000202029220 */ /* 0x001fc80000400000 */
[----:B------:R-:W-:Y:S02]  /*0320*/  FADD R5, R2, 1 ;  /* 0x3f80000002057421 */ /* 0x000fe40000000000 */
[----:B------:R-:W0:Y:S03]  /*0330*/  LDC.64 R2, c[0x0][0x210] ;  /* 0x00008400ff027b82 */ /* 0x000e260000000a00 */
[----:B------:R-:W-:-:S13]  /*0340*/  FSETP.GT.AND P1, PT, R5, 8.50705917302346158658e+37, PT ;  /* 0x7e8000000500780b */ /* 0x000fda0003f24000 */
[----:B------:R-:W-:-:S06]  /*0350*/  @P1 FMUL R5, R5, 0.25 ;  /* 0x3e80000005051820 */ /* 0x000fcc0000400000 */
[----:B------:R-:W1:Y:S01]  /*0360*/  MUFU.RCP R5, R5 ;  /* 0x0000000500057308 */ /* 0x000e620000001000 */
[----:B------:R-:W-:Y:S01]  /*0370*/  FSEL R6, R16, 1, P1 ;  /* 0x3f80000010067808 */ /* 0x000fe20000800000 */
[----:B0-----:R-:W-:-:S04]  /*0380*/  IMAD.WIDE R2, R0, 0x4, R2 ;  /* 0x0000000400027825 */ /* 0x001fc800078e0202 */
[----:B-1----:R-:W-:-:S04]  /*0390*/  FMUL R7, R5, R6 ;  /* 0x0000000605077220 */ /* 0x002fc80000400000 */
[----:B------:R-:W-:Y:S01]  /*03a0*/  FMUL R7, R10, R7 ;  /* 0x000000070a077220 */ /* 0x000fe20000400000 */
[----:B------:R-:W-:Y:S06]  /*03b0*/  @P0 EXIT ;  /* 0x000000000000094d */ /* 0x000fec0003800000 */
[----:B------:R-:W-:Y:S01]  /*03c0*/  STG.E desc[UR4][R2.64], R7 ;  /* 0x0000000702007986 */ /* 0x000fe2000c101904 */
[----:B------:R-:W-:Y:S05]  /*03d0*/  EXIT ;  /* 0x000000000000794d */ /* 0x000fea0003800000 */
.L_x_0:
[----:B------:R-:W-:-:S00]  /*03e0*/  BRA `(.L_x_0) ;  /* 0xfffffffc00fc7947 */ /* 0x000fc0000383ffff */
[----:B------:R-:W-:-:S00]  /*03f0*/  NOP ;  /* 0x0000000000007918 */ /* 0x000fc00000000000 */
        /* <DEDUP_REMOVED lines=8> */
.L_x_1:


//--------------------- .nv.global.init           --------------------------
	.section	.nv.global.init,"aw",@progbits
.nv.global.init:
	.type		_$_str,@object
	.size		_$_str,(_$_str_$_2 - _$_str)
_$_str:
        /*0000*/ 	.byte	0x5f, 0x5f, 0x43, 0x55, 0x44, 0x41, 0x5f, 0x46, 0x54, 0x5a, 0x00
	.type		_$_str_$_2,@object
	.size		_$_str_$_2,(.L_1 - _$_str_$_2)
_$_str_$_2:
        /*000b*/ 	.byte	0x5f, 0x5f, 0x43, 0x55, 0x44, 0x41, 0x5f, 0x50, 0x52, 0x45, 0x43, 0x5f, 0x53, 0x51, 0x52, 0x54
        /*001b*/ 	.byte	0x00
.L_1:


//--------------------- .nv.constant0.triton_poi_fused__native_batch_norm_legit_no_training_mul_sigmoid_24 --------------------------
	.section	.nv.constant0.triton_poi_fused__native_batch_norm_legit_no_training_mul_sigmoid_24,"a",@progbits
	.sectionflags	@""
	.align	4
.nv.constant0.triton_poi_fused__native_batch_norm_legit_no_training_mul_sigmoid_24:
	.zero		580
